	.headerflags	@"EF_CUDA_TEXMODE_UNIFIED EF_CUDA_64BIT_ADDRESS EF_CUDA_ACCELERATORS EF_CUDA_SM90 EF_CUDA_VIRTUAL_SM(EF_CUDA_SM90)"
	.elftype	@"ET_EXEC"


//--------------------- .nv.info                  --------------------------
	.section	.nv.info,"",@"SHT_CUDA_INFO"
	.align	4


	//----- nvinfo : EIATTR_REGCOUNT
	.align		4
        /*0000*/ 	.byte	0x04, 0x2f
        /*0002*/ 	.short	(.L_3 - .L_2)
	.align		4
.L_2:
        /*0004*/ 	.word	index@(triton_poi_fused__native_batch_norm_legit_no_training_convolution_16)
        /*0008*/ 	.word	0x00000020


	//----- nvinfo : EIATTR_MIN_STACK_SIZE
	.align		4
.L_3:
        /*000c*/ 	.byte	0x04, 0x12
        /*000e*/ 	.short	(.L_5 - .L_4)
	.align		4
.L_4:
        /*0010*/ 	.word	index@(triton_poi_fused__native_batch_norm_legit_no_training_convolution_16)
        /*0014*/ 	.word	0x00000000


	//----- nvinfo : EIATTR_FRAME_SIZE
	.align		4
.L_5:
        /*0018*/ 	.byte	0x04, 0x11
        /*001a*/ 	.short	(.L_7 - .L_6)
	.align		4
.L_6:
        /*001c*/ 	.word	index@(triton_poi_fused__native_batch_norm_legit_no_training_convolution_16)
        /*0020*/ 	.word	0x00000000


	//----- nvinfo : EIATTR_MIN_STACK_SIZE
	.align		4
.L_7:
        /*0024*/ 	.byte	0x04, 0x12
        /*0026*/ 	.short	(.L_9 - .L_8)
	.align		4
.L_8:
        /*0028*/ 	.word	index@(triton_poi_fused__native_batch_norm_legit_no_training_convolution_16)
        /*002c*/ 	.word	0x00000000
.L_9:


//--------------------- .nv.info.triton_poi_fused__native_batch_norm_legit_no_training_convolution_16 --------------------------
	.section	.nv.info.triton_poi_fused__native_batch_norm_legit_no_training_convolution_16,"",@"SHT_CUDA_INFO"
	.sectionflags	@""
	.align	4


	//----- nvinfo : EIATTR_CUDA_API_VERSION
	.align		4
        /*0000*/ 	.byte	0x04, 0x37
        /*0002*/ 	.short	(.L_11 - .L_10)
.L_10:
        /*0004*/ 	.word	0x0000007c


	//----- nvinfo : EIATTR_KPARAM_INFO
	.align		4
.L_11:
        /*0008*/ 	.byte	0x04, 0x17
        /*000a*/ 	.short	(.L_13 - .L_12)
.L_12:
        /*000c*/ 	.word	0x00000000
        /*0010*/ 	.short	0x0007
        /*0012*/ 	.short	0x0038
        /*0014*/ 	.byte	0x00, 0xf0, 0x11, 0x00


	//----- nvinfo : EIATTR_KPARAM_INFO
	.align		4
.L_13:
        /*0018*/ 	.byte	0x04, 0x17
        /*001a*/ 	.short	(.L_15 - .L_14)
.L_14:
        /*001c*/ 	.word	0x00000000
        /*0020*/ 	.short	0x0006
        /*0022*/ 	.short	0x0030
        /*0024*/ 	.byte	0x00, 0xf4, 0x21, 0x00


	//----- nvinfo : EIATTR_KPARAM_INFO
	.align		4
.L_15:
        /*0028*/ 	.byte	0x04, 0x17
        /*002a*/ 	.short	(.L_17 - .L_16)
.L_16:
        /*002c*/ 	.word	0x00000000
        /*0030*/ 	.short	0x0005
        /*0032*/ 	.short	0x0028
        /*0034*/ 	.byte	0x00, 0xf4, 0x21, 0x00


	//----- nvinfo : EIATTR_KPARAM_INFO
	.align		4
.L_17:
        /*0038*/ 	.byte	0x04, 0x17
        /*003a*/ 	.short	(.L_19 - .L_18)
.L_18:
        /*003c*/ 	.word	0x00000000
        /*0040*/ 	.short	0x0004
        /*0042*/ 	.short	0x0020
        /*0044*/ 	.byte	0x00, 0xf4, 0x21, 0x00


	//----- nvinfo : EIATTR_KPARAM_INFO
	.align		4
.L_19:
        /*0048*/ 	.byte	0x04, 0x17
        /*004a*/ 	.short	(.L_21 - .L_20)
.L_20:
        /*004c*/ 	.word	0x00000000
        /*0050*/ 	.short	0x0003
        /*0052*/ 	.short	0x0018
        /*0054*/ 	.byte	0x00, 0xf4, 0x21, 0x00


	//----- nvinfo : EIATTR_KPARAM_INFO
	.align		4
.L_21:
        /*0058*/ 	.byte	0x04, 0x17
        /*005a*/ 	.short	(.L_23 - .L_22)
.L_22:
        /*005c*/ 	.word	0x00000000
        /*0060*/ 	.short	0x0002
        /*0062*/ 	.short	0x0010
        /*0064*/ 	.byte	0x00, 0xf4, 0x21, 0x00


	//----- nvinfo : EIATTR_KPARAM_INFO
	.align		4
.L_23:
        /*0068*/ 	.byte	0x04, 0x17
        /*006a*/ 	.short	(.L_25 - .L_24)
.L_24:
        /*006c*/ 	.word	0x00000000
        /*0070*/ 	.short	0x0001
        /*0072*/ 	.short	0x0008
        /*0074*/ 	.byte	0x00, 0xf4, 0x21, 0x00


	//----- nvinfo : EIATTR_KPARAM_INFO
	.align		4
.L_25:
        /*0078*/ 	.byte	0x04, 0x17
        /*007a*/ 	.short	(.L_27 - .L_26)
.L_26:
        /*007c*/ 	.word	0x00000000
        /*0080*/ 	.short	0x0000
        /*0082*/ 	.short	0x0000
        /*0084*/ 	.byte	0x00, 0xf4, 0x21, 0x00


	//----- nvinfo : EIATTR_SPARSE_MMA_MASK
	.align		4
.L_27:
        /*0088*/ 	.byte	0x03, 0x50
        /*008a*/ 	.short	0x0000


	//----- nvinfo : EIATTR_MAXREG_COUNT
	.align		4
        /*008c*/ 	.byte	0x03, 0x1b
        /*008e*/ 	.short	0x00ff


	//----- nvinfo : EIATTR_EXIT_INSTR_OFFSETS
	.align		4
        /*0090*/ 	.byte	0x04, 0x1c
        /*0092*/ 	.short	(.L_29 - .L_28)


	//   ....[0]....
.L_28:
        /*0094*/ 	.word	0x000005b0


	//----- nvinfo : EIATTR_REQNTID
	.align		4
.L_29:
        /*0098*/ 	.byte	0x04, 0x10
        /*009a*/ 	.short	(.L_31 - .L_30)
.L_30:
        /*009c*/ 	.word	0x00000080
        /*00a0*/ 	.word	0x00000001
        /*00a4*/ 	.word	0x00000001


	//----- nvinfo : EIATTR_CBANK_PARAM_SIZE
	.align		4
.L_31:
        /*00a8*/ 	.byte	0x03, 0x19
        /*00aa*/ 	.short	0x003c


	//----- nvinfo : EIATTR_PARAM_CBANK
	.align		4
        /*00ac*/ 	.byte	0x04, 0x0a
        /*00ae*/ 	.short	(.L_33 - .L_32)
	.align		4
.L_32:
        /*00b0*/ 	.word	index@(.nv.constant0.triton_poi_fused__native_batch_norm_legit_no_training_convolution_16)
        /*00b4*/ 	.short	0x0210
        /*00b6*/ 	.short	0x003c


	//----- nvinfo : EIATTR_SW_WAR
	.align		4
.L_33:
        /*00b8*/ 	.byte	0x04, 0x36
        /*00ba*/ 	.short	(.L_35 - .L_34)
.L_34:
        /*00bc*/ 	.word	0x00000008
.L_35:


//--------------------- .nv.callgraph             --------------------------
	.section	.nv.callgraph,"",@"SHT_CUDA_CALLGRAPH"
	.align	4
	.sectionentsize	8
	.align		4
        /*0000*/ 	.word	0x00000000
	.align		4
        /*0004*/ 	.word	0xffffffff
	.align		4
        /*0008*/ 	.word	0x00000000
	.align		4
        /*000c*/ 	.word	0xfffffffe
	.align		4
        /*0010*/ 	.word	0x00000000
	.align		4
        /*0014*/ 	.word	0xfffffffd
	.align		4
        /*0018*/ 	.word	0x00000000
	.align		4
        /*001c*/ 	.word	0xfffffffc


//--------------------- .nv.constant4             --------------------------
	.section	.nv.constant4,"a",@progbits
	.align	8
	.align		8
.nv.constant4:
        /*0000*/ 	.dword	_$_str
	.align		8
        /*0008*/ 	.dword	_$_str_$_2


//--------------------- .text.triton_poi_fused__native_batch_norm_legit_no_training_convolution_16 --------------------------
	.section	.text.triton_poi_fused__native_batch_norm_legit_no_training_convolution_16,"ax",@progbits
	.align	128
        .global         triton_poi_fused__native_batch_norm_legit_no_training_convolution_16
        .type           triton_poi_fused__native_batch_norm_legit_no_training_convolution_16,@function
        .size           triton_poi_fused__native_batch_norm_legit_no_training_convolution_16,(.L_x_1 - triton_poi_fused__native_batch_norm_legit_no_training_convolution_16)
        .other          triton_poi_fused__native_batch_norm_legit_no_training_convolution_16,@"STO_CUDA_ENTRY STV_DEFAULT"
triton_poi_fused__native_batch_norm_legit_no_training_convolution_16:
.text.triton_poi_fused__native_batch_norm_legit_no_training_convolution_16:
[----:B------:R-:W-:Y:S01]  /*0000*/  LDC R1, c[0x0][0x28] ;  /* 0x00000a00ff017b82 */ /* 0x000fe20000000800 */
[----:B------:R-:W1:Y:S07]  /*0010*/  S2R R0, SR_TID.X ;  /* 0x0000000000007919 */ /* 0x000e6e0000002100 */
[----:B------:R-:W2:Y:S01]  /*0020*/  LDC.64 R4, c[0x0][0x228] ;  /* 0x00008a00ff047b82 */ /* 0x000ea20000000a00 */
[----:B------:R-:W-:Y:S01]  /*0030*/  ULDC.64 UR4, c[0x0][0x208] ;  /* 0x0000820000047ab9 */ /* 0x000fe20000000a00 */
[----:B------:R-:W3:Y:S06]  /*0040*/  S2R R7, SR_CTAID.X ;  /* 0x0000000000077919 */ /* 0x000eec0000002500 */
[----:B------:R-:W4:Y:S08]  /*0050*/  LDC.64 R8, c[0x0][0x218] ;  /* 0x00008600ff087b82 */ /* 0x000f300000000a00 */
[----:B------:R-:W5:Y:S01]  /*0060*/  LDC.64 R26, c[0x0][0x210] ;  /* 0x00008400ff1a7b82 */ /* 0x000f620000000a00 */
[----:B------:R-:W-:-:S07]  /*0070*/  HFMA2.MMA R18, -RZ, RZ, 1.625, 0 ;  /* 0x3e800000ff127435 */ /* 0x000fce00000001ff */
[----:B------:R-:W5:Y:S01]  /*0080*/  LDC.64 R12, c[0x0][0x220] ;  /* 0x00008800ff0c7b82 */ /* 0x000f620000000a00 */
[----:B-1----:R-:W-:-:S07]  /*0090*/  SHF.L.U32 R0, R0, 0x2, RZ ;  /* 0x0000000200007819 */ /* 0x002fce00000006ff */
[----:B------:R-:W1:Y:S01]  /*00a0*/  LDC.64 R16, c[0x0][0x230] ;  /* 0x00008c00ff107b82 */ /* 0x000e620000000a00 */
[----:B---3--:R-:W-:Y:S02]  /*00b0*/  SHF.R.S32.HI R3, RZ, 0x16, R7 ;  /* 0x00000016ff037819 */ /* 0x008fe40000011407 */
[----:B------:R-:W-:Y:S02]  /*00c0*/  LOP3.LUT R0, R0, 0x1fc, RZ, 0xc0, !PT ;  /* 0x000001fc00007812 */ /* 0x000fe400078ec0ff */
[----:B------:R-:W-:-:S03]  /*00d0*/  SGXT R3, R3, 0x1 ;  /* 0x000000010303781a */ /* 0x000fc60000000200 */
[----:B------:R-:W3:Y:S01]  /*00e0*/  LDC.64 R20, c[0x0][0x238] ;  /* 0x00008e00ff147b82 */ /* 0x000ee20000000a00 */
[----:B------:R-:W-:-:S04]  /*00f0*/  LEA R0, R7, R0, 0x9 ;  /* 0x0000000007007211 */ /* 0x000fc800078e48ff */
[----:B------:R-:W-:-:S04]  /*0100*/  LEA.HI R3, R3, R0, RZ, 0x8 ;  /* 0x0000000003037211 */ /* 0x000fc800078f40ff */
[----:B------:R-:W-:-:S04]  /*0110*/  LOP3.LUT R3, R3, 0xffffff00, RZ, 0xc0, !PT ;  /* 0xffffff0003037812 */ /* 0x000fc800078ec0ff */
[----:B------:R-:W-:-:S05]  /*0120*/  IADD3 R23, R0, -R3, RZ ;  /* 0x8000000300177210 */ /* 0x000fca0007ffe0ff */
[----:B--2---:R-:W-:-:S06]  /*0130*/  IMAD.WIDE R4, R23, 0x4, R4 ;  /* 0x0000000417047825 */ /* 0x004fcc00078e0204 */
[----:B------:R-:W2:Y:S01]  /*0140*/  LDG.E.EL.128 R4, desc[UR4][R4.64] ;  /* 0x0000000404047981 */ /* 0x000ea2000c2e1d00 */
[----:B----4-:R-:W-:-:S04]  /*0150*/  IMAD.WIDE R8, R23, 0x4, R8 ;  /* 0x0000000417087825 */ /* 0x010fc800078e0208 */
[----:B-----5:R-:W-:Y:S02]  /*0160*/  IMAD.WIDE R26, R0, 0x4, R26 ;  /* 0x00000004001a7825 */ /* 0x020fe400078e021a */
[----:B------:R-:W4:Y:S02]  /*0170*/  LDG.E.EL.128 R8, desc[UR4][R8.64] ;  /* 0x0000000408087981 */ /* 0x000f24000c2e1d00 */
[----:B0-----:R-:W-:-:S04]  /*0180*/  IMAD.WIDE R12, R23, 0x4, R12 ;  /* 0x00000004170c7825 */ /* 0x001fc800078e020c */
[----:B-1----:R-:W-:-:S04]  /*0190*/  IMAD.WIDE R16, R23, 0x4, R16 ;  /* 0x0000000417107825 */ /* 0x002fc800078e0210 */
[----:B---3--:R-:W-:-:S04]  /*01a0*/  IMAD.WIDE R20, R23, 0x4, R20 ;  /* 0x0000000417147825 */ /* 0x008fc800078e0214 */
[----:B--2---:R-:W-:Y:S01]  /*01b0*/  FADD R2, R4, 9.9999997473787516356e-06 ;  /* 0x3727c5ac04027421 */ /* 0x004fe20000000000 */
[----:B------:R-:W-:Y:S01]  /*01c0*/  FADD R3, R5, 9.9999997473787516356e-06 ;  /* 0x3727c5ac05037421 */ /* 0x000fe20000000000 */
[----:B------:R-:W-:Y:S01]  /*01d0*/  FADD R6, R6, 9.9999997473787516356e-06 ;  /* 0x3727c5ac06067421 */ /* 0x000fe20000000000 */
[----:B------:R-:W-:-:S03]  /*01e0*/  FADD R7, R7, 9.9999997473787516356e-06 ;  /* 0x3727c5ac07077421 */ /* 0x000fc60000000000 */
[----:B------:R-:W0:Y:S08]  /*01f0*/  MUFU.SQRT R2, R2 ;  /* 0x0000000200027308 */ /* 0x000e300000002000 */
[----:B------:R-:W1:Y:S01]  /*0200*/  MUFU.SQRT R3, R3 ;  /* 0x0000000300037308 */ /* 0x000e620000002000 */
[----:B0-----:R-:W-:-:S07]  /*0210*/  FSETP.GT.AND P6, PT, R2, 8.50705917302346158658e+37, PT ;  /* 0x7e8000000200780b */ /* 0x001fce0003fc4000 */
[----:B------:R-:W0:Y:S01]  /*0220*/  MUFU.SQRT R24, R6 ;  /* 0x0000000600187308 */ /* 0x000e220000002000 */
[----:B------:R-:W-:Y:S02]  /*0230*/  FSETP.GEU.AND P5, PT, R2, 1.175494350822287508e-38, PT ;  /* 0x008000000200780b */ /* 0x000fe40003fae000 */
[----:B------:R-:W-:Y:S02]  /*0240*/  FSEL R5, R18, 1, P6 ;  /* 0x3f80000012057808 */ /* 0x000fe40003000000 */
[----:B-1----:R-:W-:-:S03]  /*0250*/  FSETP.GT.AND P4, PT, R3, 8.50705917302346158658e+37, PT ;  /* 0x7e8000000300780b */ /* 0x002fc60003f84000 */
[----:B------:R-:W1:Y:S01]  /*0260*/  MUFU.SQRT R22, R7 ;  /* 0x0000000700167308 */ /* 0x000e620000002000 */
[----:B------:R-:W-:Y:S01]  /*0270*/  FSETP.GEU.AND P3, PT, R3, 1.175494350822287508e-38, PT ;  /* 0x008000000300780b */ /* 0x000fe20003f6e000 */
[----:B------:R-:W-:-:S04]  /*0280*/  @P6 FMUL R2, R2, 0.25 ;  /* 0x3e80000002026820 */ /* 0x000fc80000400000 */
[----:B------:R-:W-:Y:S01]  /*0290*/  @!P5 FMUL R5, R5, 16777216 ;  /* 0x4b8000000505d820 */ /* 0x000fe20000400000 */
[----:B0-----:R-:W-:Y:S01]  /*02a0*/  FSETP.GT.AND P2, PT, R24, 8.50705917302346158658e+37, PT ;  /* 0x7e8000001800780b */ /* 0x001fe20003f44000 */
[----:B------:R-:W-:Y:S01]  /*02b0*/  @!P5 FMUL R2, R2, 16777216 ;  /* 0x4b8000000202d820 */ /* 0x000fe20000400000 */
[----:B------:R-:W-:Y:S01]  /*02c0*/  FSETP.GEU.AND P0, PT, R24, 1.175494350822287508e-38, PT ;  /* 0x008000001800780b */ /* 0x000fe20003f0e000 */
[----:B------:R-:W-:-:S04]  /*02d0*/  @P4 FMUL R3, R3, 0.25 ;  /* 0x3e80000003034820 */ /* 0x000fc80000400000 */
[----:B------:R-:W0:Y:S01]  /*02e0*/  MUFU.RCP R2, R2 ;  /* 0x0000000200027308 */ /* 0x000e220000001000 */
[C---:B-1----:R-:W-:Y:S01]  /*02f0*/  FSETP.GT.AND P1, PT, R22.reuse, 8.50705917302346158658e+37, PT ;  /* 0x7e8000001600780b */ /* 0x042fe20003f24000 */
[----:B------:R-:W-:Y:S01]  /*0300*/  @!P3 FMUL R3, R3, 16777216 ;  /* 0x4b8000000303b820 */ /* 0x000fe20000400000 */
[----:B------:R-:W-:-:S03]  /*0310*/  FSETP.GEU.AND P6, PT, R22, 1.175494350822287508e-38, PT ;  /* 0x008000001600780b */ /* 0x000fc60003fce000 */
[----:B------:R-:W-:Y:S02]  /*0320*/  @P2 FMUL R24, R24, 0.25 ;  /* 0x3e80000018182820 */ /* 0x000fe40000400000 */
[----:B------:R-:W1:Y:S01]  /*0330*/  MUFU.RCP R3, R3 ;  /* 0x0000000300037308 */ /* 0x000e620000001000 */
[----:B------:R-:W-:Y:S01]  /*0340*/  FSEL R14, R18, 1, P4 ;  /* 0x3f800000120e7808 */ /* 0x000fe20002000000 */
[----:B------:R-:W-:Y:S01]  /*0350*/  @!P0 FMUL R24, R24, 16777216 ;  /* 0x4b80000018188820 */ /* 0x000fe20000400000 */
[----:B0-----:R-:W-:-:S03]  /*0360*/  FMUL R2, R2, R5 ;  /* 0x0000000502027220 */ /* 0x001fc60000400000 */
[----:B------:R-:W-:Y:S01]  /*0370*/  @P1 FMUL R22, R22, 0.25 ;  /* 0x3e80000016161820 */ /* 0x000fe20000400000 */
[----:B------:R-:W4:Y:S01]  /*0380*/  LDG.E.128 R4, desc[UR4][R26.64] ;  /* 0x000000041a047981 */ /* 0x000f22000c1e1d00 */
[----:B------:R-:W-:Y:S01]  /*0390*/  @!P3 FMUL R14, R14, 16777216 ;  /* 0x4b8000000e0eb820 */ /* 0x000fe20000400000 */
[----:B------:R-:W0:Y:S01]  /*03a0*/  MUFU.RCP R24, R24 ;  /* 0x0000001800187308 */ /* 0x000e220000001000 */
[----:B------:R-:W-:Y:S01]  /*03b0*/  @!P6 FMUL R22, R22, 16777216 ;  /* 0x4b8000001616e820 */ /* 0x000fe20000400000 */
[C---:B------:R-:W-:Y:S01]  /*03c0*/  FSEL R19, R18.reuse, 1, P2 ;  /* 0x3f80000012137808 */ /* 0x040fe20001000000 */
[----:B-1----:R-:W-:Y:S02]  /*03d0*/  FMUL R3, R3, R14 ;  /* 0x0000000e03037220 */ /* 0x002fe40000400000 */
[----:B------:R-:W2:Y:S03]  /*03e0*/  LDG.E.EL.128 R12, desc[UR4][R12.64] ;  /* 0x000000040c0c7981 */ /* 0x000ea6000c2e1d00 */
[----:B------:R1:W3:Y:S01]  /*03f0*/  MUFU.RCP R25, R22 ;  /* 0x0000001600197308 */ /* 0x0002e20000001000 */
[----:B------:R-:W-:Y:S01]  /*0400*/  FSEL R18, R18, 1, P1 ;  /* 0x3f80000012127808 */ /* 0x000fe20000800000 */
[----:B------:R-:W-:-:S04]  /*0410*/  @!P0 FMUL R19, R19, 16777216 ;  /* 0x4b80000013138820 */ /* 0x000fc80000400000 */
[----:B------:R-:W-:Y:S01]  /*0420*/  @!P6 FMUL R18, R18, 16777216 ;  /* 0x4b8000001212e820 */ /* 0x000fe20000400000 */
[----:B0-----:R-:W-:Y:S01]  /*0430*/  FMUL R24, R24, R19 ;  /* 0x0000001318187220 */ /* 0x001fe20000400000 */
[----:B-1----:R-:W5:Y:S02]  /*0440*/  LDG.E.EL.128 R20, desc[UR4][R20.64] ;  /* 0x0000000414147981 */ /* 0x002f64000c2e1d00 */
[----:B---3--:R-:W-:Y:S02]  /*0450*/  FMUL R25, R25, R18 ;  /* 0x0000001219197220 */ /* 0x008fe40000400000 */
[----:B------:R-:W5:Y:S01]  /*0460*/  LDG.E.EL.128 R16, desc[UR4][R16.64] ;  /* 0x0000000410107981 */ /* 0x000f62000c2e1d00 */
[----:B----4-:R-:W-:Y:S01]  /*0470*/  FADD R5, R5, R9 ;  /* 0x0000000905057221 */ /* 0x010fe20000000000 */
[----:B------:R-:W-:Y:S02]  /*0480*/  FADD R4, R4, R8 ;  /* 0x0000000804047221 */ /* 0x000fe40000000000 */
[----:B------:R-:W0:Y:S01]  /*0490*/  LDC.64 R8, c[0x0][0x240] ;  /* 0x00009000ff087b82 */ /* 0x000e220000000a00 */
[----:B------:R-:W-:Y:S01]  /*04a0*/  FADD R6, R6, R10 ;  /* 0x0000000a06067221 */ /* 0x000fe20000000000 */
[----:B------:R-:W-:Y:S01]  /*04b0*/  FADD R7, R7, R11 ;  /* 0x0000000b07077221 */ /* 0x000fe20000000000 */
[----:B--2---:R-:W-:Y:S01]  /*04c0*/  FADD R29, -R12, R4 ;  /* 0x000000040c1d7221 */ /* 0x004fe20000000100 */
[----:B------:R-:W-:Y:S01]  /*04d0*/  FADD R10, -R13, R5 ;  /* 0x000000050d0a7221 */ /* 0x000fe20000000100 */
[----:B------:R-:W-:-:S02]  /*04e0*/  FADD R13, -R14, R6 ;  /* 0x000000060e0d7221 */ /* 0x000fc40000000100 */
[----:B------:R-:W-:Y:S01]  /*04f0*/  FMUL R11, R29, R2 ;  /* 0x000000021d0b7220 */ /* 0x000fe20000400000 */
[----:B------:R-:W-:Y:S01]  /*0500*/  FADD R2, -R15, R7 ;  /* 0x000000070f027221 */ /* 0x000fe20000000100 */
[----:B------:R-:W-:Y:S01]  /*0510*/  FMUL R10, R10, R3 ;  /* 0x000000030a0a7220 */ /* 0x000fe20000400000 */
[----:B------:R-:W-:Y:S02]  /*0520*/  FMUL R13, R13, R24 ;  /* 0x000000180d0d7220 */ /* 0x000fe40000400000 */
[----:B------:R-:W-:Y:S01]  /*0530*/  FMUL R2, R2, R25 ;  /* 0x0000001902027220 */ /* 0x000fe20000400000 */
[----:B------:R-:W-:Y:S01]  /*0540*/  STG.E.128 desc[UR4][R26.64], R4 ;  /* 0x000000041a007986 */ /* 0x000fe2000c101d04 */
[----:B-----5:R-:W-:Y:S01]  /*0550*/  FFMA R16, R16, R11, R20 ;  /* 0x0000000b10107223 */ /* 0x020fe20000000014 */
[----:B------:R-:W-:Y:S01]  /*0560*/  FFMA R17, R17, R10, R21 ;  /* 0x0000000a11117223 */ /* 0x000fe20000000015 */
[----:B------:R-:W-:Y:S01]  /*0570*/  FFMA R18, R18, R13, R22 ;  /* 0x0000000d12127223 */ /* 0x000fe20000000016 */
[----:B------:R-:W-:Y:S01]  /*0580*/  FFMA R19, R19, R2, R23 ;  /* 0x0000000213137223 */ /* 0x000fe20000000017 */
[----:B0-----:R-:W-:-:S05]  /*0590*/  IMAD.WIDE R8, R0, 0x4, R8 ;  /* 0x0000000400087825 */ /* 0x001fca00078e0208 */
[----:B------:R-:W-:Y:S01]  /*05a0*/  STG.E.128 desc[UR4][R8.64], R16 ;  /* 0x0000001008007986 */ /* 0x000fe2000c101d04 */
[----:B------:R-:W-:Y:S05]  /*05b0*/  EXIT ;  /* 0x000000000000794d */ /* 0x000fea0003800000 */
.L_x_0:
[----:B------:R-:W-:-:S00]  /*05c0*/  BRA `(.L_x_0) ;  /* 0xfffffffc00fc7947 */ /* 0x000fc0000383ffff */
[----:B------:R-:W-:-:S00]  /*05d0*/  NOP ;  /* 0x0000000000007918 */ /* 0x000fc00000000000 */
        /* <DEDUP_REMOVED lines=10> */
.L_x_1:


//--------------------- .nv.global.init           --------------------------
	.section	.nv.global.init,"aw",@progbits
.nv.global.init:
	.type		_$_str,@object
	.size		_$_str,(_$_str_$_2 - _$_str)
_$_str:
        /*0000*/ 	.byte	0x5f, 0x5f, 0x43, 0x55, 0x44, 0x41, 0x5f, 0x46, 0x54, 0x5a, 0x00
	.type		_$_str_$_2,@object
	.size		_$_str_$_2,(.L_1 - _$_str_$_2)
_$_str_$_2:
        /*000b*/ 	.byte	0x5f, 0x5f, 0x43, 0x55, 0x44, 0x41, 0x5f, 0x50, 0x52, 0x45, 0x43, 0x5f, 0x53, 0x51, 0x52, 0x54
        /*001b*/ 	.byte	0x00
.L_1:


//--------------------- .nv.constant0.triton_poi_fused__native_batch_norm_legit_no_training_convolution_16 --------------------------
	.section	.nv.constant0.triton_poi_fused__native_batch_norm_legit_no_training_convolution_16,"a",@progbits
	.sectionflags	@""
	.align	4
.nv.constant0.triton_poi_fused__native_batch_norm_legit_no_training_convolution_16:
	.zero		588
